//
// Generated by NVIDIA NVVM Compiler
//
// Compiler Build ID: CL-36424714
// Cuda compilation tools, release 13.0, V13.0.88
// Based on NVVM 20.0.0
//

.version 9.0
.target sm_100
.address_size 64

	// .globl	_Z6warmupP10innerArrayS0_i

.visible .entry _Z6warmupP10innerArrayS0_i(
	.param .u64 .ptr .align 1 _Z6warmupP10innerArrayS0_i_param_0,
	.param .u64 .ptr .align 1 _Z6warmupP10innerArrayS0_i_param_1,
	.param .u32 _Z6warmupP10innerArrayS0_i_param_2
)
{
	.reg .pred 	%p<2>;
	.reg .b32 	%r<6>;
	.reg .b32 	%f<5>;
	.reg .b64 	%rd<8>;

	ld.param.u64 	%rd1, [_Z6warmupP10innerArrayS0_i_param_0];
	ld.param.u64 	%rd2, [_Z6warmupP10innerArrayS0_i_param_1];
	ld.param.u32 	%r2, [_Z6warmupP10innerArrayS0_i_param_2];
	mov.u32 	%r3, %ctaid.x;
	mov.u32 	%r4, %ntid.x;
	mov.u32 	%r5, %tid.x;
	mad.lo.s32 	%r1, %r3, %r4, %r5;
	setp.ge.s32 	%p1, %r1, %r2;
	@%p1 bra 	$L__BB0_2;
	cvta.to.global.u64 	%rd3, %rd1;
	cvta.to.global.u64 	%rd4, %rd2;
	mul.wide.s32 	%rd5, %r1, 4;
	add.s64 	%rd6, %rd3, %rd5;
	ld.global.f32 	%f1, [%rd6];
	add.f32 	%f2, %f1, 0f41200000;
	add.s64 	%rd7, %rd4, %rd5;
	st.global.f32 	[%rd7], %f2;
	ld.global.f32 	%f3, [%rd6+4194304];
	add.f32 	%f4, %f3, 0f41A00000;
	st.global.f32 	[%rd7+4194304], %f4;
$L__BB0_2:
	ret;

}
	// .globl	_Z14testInnerArrayP10innerArrayS0_i
.visible .entry _Z14testInnerArrayP10innerArrayS0_i(
	.param .u64 .ptr .align 1 _Z14testInnerArrayP10innerArrayS0_i_param_0,
	.param .u64 .ptr .align 1 _Z14testInnerArrayP10innerArrayS0_i_param_1,
	.param .u32 _Z14testInnerArrayP10innerArrayS0_i_param_2
)
{
	.reg .pred 	%p<2>;
	.reg .b32 	%r<6>;
	.reg .b32 	%f<5>;
	.reg .b64 	%rd<8>;

	ld.param.u64 	%rd1, [_Z14testInnerArrayP10innerArrayS0_i_param_0];
	ld.param.u64 	%rd2, [_Z14testInnerArrayP10innerArrayS0_i_param_1];
	ld.param.u32 	%r2, [_Z14testInnerArrayP10innerArrayS0_i_param_2];
	mov.u32 	%r3, %ctaid.x;
	mov.u32 	%r4, %ntid.x;
	mov.u32 	%r5, %tid.x;
	mad.lo.s32 	%r1, %r3, %r4, %r5;
	setp.ge.s32 	%p1, %r1, %r2;
	@%p1 bra 	$L__BB1_2;
	cvta.to.global.u64 	%rd3, %rd1;
	cvta.to.global.u64 	%rd4, %rd2;
	mul.wide.s32 	%rd5, %r1, 4;
	add.s64 	%rd6, %rd3, %rd5;
	ld.global.f32 	%f1, [%rd6];
	add.f32 	%f2, %f1, 0f41200000;
	add.s64 	%rd7, %rd4, %rd5;
	st.global.f32 	[%rd7], %f2;
	ld.global.f32 	%f3, [%rd6+4194304];
	add.f32 	%f4, %f3, 0f41A00000;
	st.global.f32 	[%rd7+4194304], %f4;
$L__BB1_2:
	ret;

}


// ===== COMPILED SASS (sm_100) =====

	.target	sm_100

	.elftype	@"ET_EXEC"


//--------------------- .note.nv.tkinfo           --------------------------
	.section	.note.nv.tkinfo,"",@"SHT_NOTE"
	.sectionflags	@"SHF_NOTE_NV_TKINFO"
	.tkinfo
        /*0018*/ 	.word	0x00000002
        /*0030*/ 	.string	""
        /*0030*/ 	.string	"ptxas"
        /*0030*/ 	.string	"Cuda compilation tools, release 13.0, V13.0.88"
        /*0030*/ 	.string	"Build cuda_13.0.r13.0/compiler.36424714_0"
        /*0030*/ 	.string	"-arch sm_100 -m 64 "



//--------------------- .note.nv.cuinfo           --------------------------
	.section	.note.nv.cuinfo,"",@"SHT_NOTE"
	.sectionflags	@"SHF_NOTE_NV_CUINFO"
        /*0018*/ 	.short	0x0002
        /*001a*/ 	.short	0x0064
        /*001c*/ 	.short	0x0082
	.zero		2


//--------------------- .nv.info                  --------------------------
	.section	.nv.info,"",@"SHT_CUDA_INFO"
	.align	4


	//----- nvinfo : EIATTR_REGCOUNT
	.align		4
        /*0000*/ 	.byte	0x04, 0x2f
        /*0002*/ 	.short	(.L_1 - .L_0)
	.align		4
.L_0:
        /*0004*/ 	.word	index@(_Z6warmupP10innerArrayS0_i)
        /*0008*/ 	.word	0x0000000c


	//----- nvinfo : EIATTR_FRAME_SIZE
	.align		4
.L_1:
        /*000c*/ 	.byte	0x04, 0x11
        /*000e*/ 	.short	(.L_3 - .L_2)
	.align		4
.L_2:
        /*0010*/ 	.word	index@(_Z6warmupP10innerArrayS0_i)
        /*0014*/ 	.word	0x00000000


	//----- nvinfo : EIATTR_REGCOUNT
	.align		4
.L_3:
        /*0018*/ 	.byte	0x04, 0x2f
        /*001a*/ 	.short	(.L_5 - .L_4)
	.align		4
.L_4:
        /*001c*/ 	.word	index@(_Z14testInnerArrayP10innerArrayS0_i)
        /*0020*/ 	.word	0x0000000c


	//----- nvinfo : EIATTR_FRAME_SIZE
	.align		4
.L_5:
        /*0024*/ 	.byte	0x04, 0x11
        /*0026*/ 	.short	(.L_7 - .L_6)
	.align		4
.L_6:
        /*0028*/ 	.word	index@(_Z14testInnerArrayP10innerArrayS0_i)
        /*002c*/ 	.word	0x00000000


	//----- nvinfo : EIATTR_MIN_STACK_SIZE
	.align		4
.L_7:
        /*0030*/ 	.byte	0x04, 0x12
        /*0032*/ 	.short	(.L_9 - .L_8)
	.align		4
.L_8:
        /*0034*/ 	.word	index@(_Z14testInnerArrayP10innerArrayS0_i)
        /*0038*/ 	.word	0x00000000


	//----- nvinfo : EIATTR_MIN_STACK_SIZE
	.align		4
.L_9:
        /*003c*/ 	.byte	0x04, 0x12
        /*003e*/ 	.short	(.L_11 - .L_10)
	.align		4
.L_10:
        /*0040*/ 	.word	index@(_Z6warmupP10innerArrayS0_i)
        /*0044*/ 	.word	0x00000000
.L_11:


//--------------------- .nv.compat                --------------------------
	.section	.nv.compat,"",@"SHT_CUDA_COMPAT_INFO"
	.align	4
        /*0000*/ 	.byte	0x02, 0x09, 0x00, 0x00, 0x02, 0x02, 0x01, 0x00, 0x02, 0x05, 0x05, 0x00, 0x03, 0x07, 0x01, 0x01
        /*0010*/ 	.byte	0x02, 0x03, 0x00, 0x00, 0x02, 0x06, 0x01, 0x00, 0x04, 0x0b, 0x08, 0x00, 0x09, 0x00, 0x00, 0x00
        /*0020*/ 	.byte	0x00, 0x00, 0x00, 0x00


//--------------------- .nv.info._Z14testInnerArrayP10innerArrayS0_i --------------------------
	.section	.nv.info._Z14testInnerArrayP10innerArrayS0_i,"",@"SHT_CUDA_INFO"
	.sectionflags	@""
	.align	4


	//----- nvinfo : EIATTR_CUDA_API_VERSION
	.align		4
        /*0000*/ 	.byte	0x04, 0x37
        /*0002*/ 	.short	(.L_13 - .L_12)
.L_12:
        /*0004*/ 	.word	0x00000082


	//----- nvinfo : EIATTR_KPARAM_INFO
	.align		4
.L_13:
        /*0008*/ 	.byte	0x04, 0x17
        /*000a*/ 	.short	(.L_15 - .L_14)
.L_14:
        /*000c*/ 	.word	0x00000000
        /*0010*/ 	.short	0x0002
        /*0012*/ 	.short	0x0010
        /*0014*/ 	.byte	0x00, 0xf0, 0x11, 0x00


	//----- nvinfo : EIATTR_KPARAM_INFO
	.align		4
.L_15:
        /*0018*/ 	.byte	0x04, 0x17
        /*001a*/ 	.short	(.L_17 - .L_16)
.L_16:
        /*001c*/ 	.word	0x00000000
        /*0020*/ 	.short	0x0001
        /*0022*/ 	.short	0x0008
        /*0024*/ 	.byte	0x00, 0xf5, 0x21, 0x00


	//----- nvinfo : EIATTR_KPARAM_INFO
	.align		4
.L_17:
        /*0028*/ 	.byte	0x04, 0x17
        /*002a*/ 	.short	(.L_19 - .L_18)
.L_18:
        /*002c*/ 	.word	0x00000000
        /*0030*/ 	.short	0x0000
        /*0032*/ 	.short	0x0000
        /*0034*/ 	.byte	0x00, 0xf5, 0x21, 0x00


	//----- nvinfo : EIATTR_SPARSE_MMA_MASK
	.align		4
.L_19:
        /*0038*/ 	.byte	0x03, 0x50
        /*003a*/ 	.short	0x0000


	//----- nvinfo : EIATTR_MAXREG_COUNT
	.align		4
        /*003c*/ 	.byte	0x03, 0x1b
        /*003e*/ 	.short	0x00ff


	//----- nvinfo : EIATTR_MERCURY_ISA_VERSION
	.align		4
        /*0040*/ 	.byte	0x03, 0x5f
        /*0042*/ 	.short	0x0101


	//----- nvinfo : EIATTR_VRC_CTA_INIT_COUNT
	.align		4
        /*0044*/ 	.byte	0x02, 0x4a
	.zero		1
	.zero		1


	//----- nvinfo : EIATTR_EXIT_INSTR_OFFSETS
	.align		4
        /*0048*/ 	.byte	0x04, 0x1c
        /*004a*/ 	.short	(.L_21 - .L_20)


	//   ....[0]....
.L_20:
        /*004c*/ 	.word	0x00000070


	//   ....[1]....
        /*0050*/ 	.word	0x00000130


	//----- nvinfo : EIATTR_CBANK_PARAM_SIZE
	.align		4
.L_21:
        /*0054*/ 	.byte	0x03, 0x19
        /*0056*/ 	.short	0x0014


	//----- nvinfo : EIATTR_PARAM_CBANK
	.align		4
        /*0058*/ 	.byte	0x04, 0x0a
        /*005a*/ 	.short	(.L_23 - .L_22)
	.align		4
.L_22:
        /*005c*/ 	.word	index@(.nv.constant0._Z14testInnerArrayP10innerArrayS0_i)
        /*0060*/ 	.short	0x0380
        /*0062*/ 	.short	0x0014


	//----- nvinfo : EIATTR_SW_WAR
	.align		4
.L_23:
        /*0064*/ 	.byte	0x04, 0x36
        /*0066*/ 	.short	(.L_25 - .L_24)
.L_24:
        /*0068*/ 	.word	0x00000008
.L_25:


//--------------------- .nv.info._Z6warmupP10innerArrayS0_i --------------------------
	.section	.nv.info._Z6warmupP10innerArrayS0_i,"",@"SHT_CUDA_INFO"
	.sectionflags	@""
	.align	4


	//----- nvinfo : EIATTR_CUDA_API_VERSION
	.align		4
        /*0000*/ 	.byte	0x04, 0x37
        /*0002*/ 	.short	(.L_27 - .L_26)
.L_26:
        /*0004*/ 	.word	0x00000082


	//----- nvinfo : EIATTR_KPARAM_INFO
	.align		4
.L_27:
        /*0008*/ 	.byte	0x04, 0x17
        /*000a*/ 	.short	(.L_29 - .L_28)
.L_28:
        /*000c*/ 	.word	0x00000000
        /*0010*/ 	.short	0x0002
        /*0012*/ 	.short	0x0010
        /*0014*/ 	.byte	0x00, 0xf0, 0x11, 0x00


	//----- nvinfo : EIATTR_KPARAM_INFO
	.align		4
.L_29:
        /*0018*/ 	.byte	0x04, 0x17
        /*001a*/ 	.short	(.L_31 - .L_30)
.L_30:
        /*001c*/ 	.word	0x00000000
        /*0020*/ 	.short	0x0001
        /*0022*/ 	.short	0x0008
        /*0024*/ 	.byte	0x00, 0xf5, 0x21, 0x00


	//----- nvinfo : EIATTR_KPARAM_INFO
	.align		4
.L_31:
        /*0028*/ 	.byte	0x04, 0x17
        /*002a*/ 	.short	(.L_33 - .L_32)
.L_32:
        /*002c*/ 	.word	0x00000000
        /*0030*/ 	.short	0x0000
        /*0032*/ 	.short	0x0000
        /*0034*/ 	.byte	0x00, 0xf5, 0x21, 0x00


	//----- nvinfo : EIATTR_SPARSE_MMA_MASK
	.align		4
.L_33:
        /*0038*/ 	.byte	0x03, 0x50
        /*003a*/ 	.short	0x0000


	//----- nvinfo : EIATTR_MAXREG_COUNT
	.align		4
        /*003c*/ 	.byte	0x03, 0x1b
        /*003e*/ 	.short	0x00ff


	//----- nvinfo : EIATTR_MERCURY_ISA_VERSION
	.align		4
        /*0040*/ 	.byte	0x03, 0x5f
        /*0042*/ 	.short	0x0101


	//----- nvinfo : EIATTR_VRC_CTA_INIT_COUNT
	.align		4
        /*0044*/ 	.byte	0x02, 0x4a
	.zero		1
	.zero		1


	//----- nvinfo : EIATTR_EXIT_INSTR_OFFSETS
	.align		4
        /*0048*/ 	.byte	0x04, 0x1c
        /*004a*/ 	.short	(.L_35 - .L_34)


	//   ....[0]....
.L_34:
        /*004c*/ 	.word	0x00000070


	//   ....[1]....
        /*0050*/ 	.word	0x00000130


	//----- nvinfo : EIATTR_CBANK_PARAM_SIZE
	.align		4
.L_35:
        /*0054*/ 	.byte	0x03, 0x19
        /*0056*/ 	.short	0x0014


	//----- nvinfo : EIATTR_PARAM_CBANK
	.align		4
        /*0058*/ 	.byte	0x04, 0x0a
        /*005a*/ 	.short	(.L_37 - .L_36)
	.align		4
.L_36:
        /*005c*/ 	.word	index@(.nv.constant0._Z6warmupP10innerArrayS0_i)
        /*0060*/ 	.short	0x0380
        /*0062*/ 	.short	0x0014


	//----- nvinfo : EIATTR_SW_WAR
	.align		4
.L_37:
        /*0064*/ 	.byte	0x04, 0x36
        /*0066*/ 	.short	(.L_39 - .L_38)
.L_38:
        /*0068*/ 	.word	0x00000008
.L_39:


//--------------------- .nv.callgraph             --------------------------
	.section	.nv.callgraph,"",@"SHT_CUDA_CALLGRAPH"
	.align	4
	.sectionentsize	8
	.align		4
        /*0000*/ 	.word	0x00000000
	.align		4
        /*0004*/ 	.word	0xffffffff
	.align		4
        /*0008*/ 	.word	0x00000000
	.align		4
        /*000c*/ 	.word	0xfffffffe
	.align		4
        /*0010*/ 	.word	0x00000000
	.align		4
        /*0014*/ 	.word	0xfffffffd
	.align		4
        /*0018*/ 	.word	0x00000000
	.align		4
        /*001c*/ 	.word	0xfffffffc


//--------------------- .text._Z14testInnerArrayP10innerArrayS0_i --------------------------
	.section	.text._Z14testInnerArrayP10innerArrayS0_i,"ax",@progbits
	.align	128
        .global         _Z14testInnerArrayP10innerArrayS0_i
        .type           _Z14testInnerArrayP10innerArrayS0_i,@function
        .size           _Z14testInnerArrayP10innerArrayS0_i,(.L_x_2 - _Z14testInnerArrayP10innerArrayS0_i)
        .other          _Z14testInnerArrayP10innerArrayS0_i,@"STO_CUDA_ENTRY STV_DEFAULT"
_Z14testInnerArrayP10innerArrayS0_i:
.text._Z14testInnerArrayP10innerArrayS0_i:
[----:B------:R-:W-:Y:S01]  /*0000*/  LDC R1, c[0x0][0x37c] ;  /* 0x0000df00ff017b82 */ /* 0x000fe20000000800 */
[----:B------:R-:W0:Y:S07]  /*0010*/  S2R R0, SR_TID.X ;  /* 0x0000000000007919 */ /* 0x000e2e0000002100 */
[----:B------:R-:W0:Y:S01]  /*0020*/  S2UR UR4, SR_CTAID.X ;  /* 0x00000000000479c3 */ /* 0x000e220000002500 */
[----:B------:R-:W1:Y:S07]  /*0030*/  LDCU UR5, c[0x0][0x390] ;  /* 0x00007200ff0577ac */ /* 0x000e6e0008000800 */
[----:B------:R-:W0:Y:S02]  /*0040*/  LDC R7, c[0x0][0x360] ;  /* 0x0000d800ff077b82 */ /* 0x000e240000000800 */
[----:B0-----:R-:W-:-:S05]  /*0050*/  IMAD R7, R7, UR4, R0 ;  /* 0x0000000407077c24 */ /* 0x001fca000f8e0200 */
[----:B-1----:R-:W-:-:S13]  /*0060*/  ISETP.GE.AND P0, PT, R7, UR5, PT ;  /* 0x0000000507007c0c */ /* 0x002fda000bf06270 */
[----:B------:R-:W-:Y:S05]  /*0070*/  @P0 EXIT ;  /* 0x000000000000094d */ /* 0x000fea0003800000 */
[----:B------:R-:W0:Y:S01]  /*0080*/  LDC.64 R2, c[0x0][0x380] ;  /* 0x0000e000ff027b82 */ /* 0x000e220000000a00 */
[----:B------:R-:W1:Y:S07]  /*0090*/  LDCU.64 UR4, c[0x0][0x358] ;  /* 0x00006b00ff0477ac */ /* 0x000e6e0008000a00 */
[----:B------:R-:W2:Y:S01]  /*00a0*/  LDC.64 R4, c[0x0][0x388] ;  /* 0x0000e200ff047b82 */ /* 0x000ea20000000a00 */
[----:B0-----:R-:W-:-:S05]  /*00b0*/  IMAD.WIDE R2, R7, 0x4, R2 ;  /* 0x0000000407027825 */ /* 0x001fca00078e0202 */
[----:B-1----:R-:W3:Y:S01]  /*00c0*/  LDG.E R0, desc[UR4][R2.64] ;  /* 0x0000000402007981 */ /* 0x002ee2000c1e1900 */
[----:B--2---:R-:W-:-:S04]  /*00d0*/  IMAD.WIDE R4, R7, 0x4, R4 ;  /* 0x0000000407047825 */ /* 0x004fc800078e0204 */
[----:B---3--:R-:W-:-:S05]  /*00e0*/  FADD R7, R0, 10 ;  /* 0x4120000000077421 */ /* 0x008fca0000000000 */
[----:B------:R-:W-:Y:S04]  /*00f0*/  STG.E desc[UR4][R4.64], R7 ;  /* 0x0000000704007986 */ /* 0x000fe8000c101904 */
[----:B------:R-:W2:Y:S02]  /*0100*/  LDG.E R0, desc[UR4][R2.64+0x400000] ;  /* 0x4000000402007981 */ /* 0x000ea4000c1e1900 */
[----:B--2---:R-:W-:-:S05]  /*0110*/  FADD R9, R0, 20 ;  /* 0x41a0000000097421 */ /* 0x004fca0000000000 */
[----:B------:R-:W-:Y:S01]  /*0120*/  STG.E desc[UR4][R4.64+0x400000], R9 ;  /* 0x4000000904007986 */ /* 0x000fe2000c101904 */
[----:B------:R-:W-:Y:S05]  /*0130*/  EXIT ;  /* 0x000000000000794d */ /* 0x000fea0003800000 */
.L_x_0:
[----:B------:R-:W-:-:S00]  /*0140*/  BRA `(.L_x_0) ;  /* 0xfffffffc00fc7947 */ /* 0x000fc0000383ffff */
[----:B------:R-:W-:-:S00]  /*0150*/  NOP ;  /* 0x0000000000007918 */ /* 0x000fc00000000000 */
        /* <DEDUP_REMOVED lines=10> */
.L_x_2:


//--------------------- .text._Z6warmupP10innerArrayS0_i --------------------------
	.section	.text._Z6warmupP10innerArrayS0_i,"ax",@progbits
	.align	128
        .global         _Z6warmupP10innerArrayS0_i
        .type           _Z6warmupP10innerArrayS0_i,@function
        .size           _Z6warmupP10innerArrayS0_i,(.L_x_3 - _Z6warmupP10innerArrayS0_i)
        .other          _Z6warmupP10innerArrayS0_i,@"STO_CUDA_ENTRY STV_DEFAULT"
_Z6warmupP10innerArrayS0_i:
.text._Z6warmupP10innerArrayS0_i:
        /* <DEDUP_REMOVED lines=20> */
.L_x_1:
        /* <DEDUP_REMOVED lines=12> */
.L_x_3:


//--------------------- .nv.shared.reserved.0     --------------------------
	.section	.nv.shared.reserved.0,"aw",@nobits
	.weak		__nv_reservedSMEM_offset_0_alias
	.size		__nv_reservedSMEM_offset_0_alias, 0, 64
	.other		__nv_reservedSMEM_offset_0_alias,@"STO_CUDA_RESERVED_SHARED STV_DEFAULT"
__nv_reservedSMEM_offset_0_alias:
	.zero		0
	.zero		64


//--------------------- .nv.constant0._Z14testInnerArrayP10innerArrayS0_i --------------------------
	.section	.nv.constant0._Z14testInnerArrayP10innerArrayS0_i,"a",@progbits
	.sectionflags	@""
	.align	4
.nv.constant0._Z14testInnerArrayP10innerArrayS0_i:
	.zero		916


//--------------------- .nv.constant0._Z6warmupP10innerArrayS0_i --------------------------
	.section	.nv.constant0._Z6warmupP10innerArrayS0_i,"a",@progbits
	.sectionflags	@""
	.align	4
.nv.constant0._Z6warmupP10innerArrayS0_i:
	.zero		916


//--------------------- SYMBOLS --------------------------

	.type		.nv.reservedSmem.offset0,@object
	.size		.nv.reservedSmem.offset0,0x4
